//
// Generated by NVIDIA NVVM Compiler
//
// Compiler Build ID: CL-36424714
// Cuda compilation tools, release 13.0, V13.0.88
// Based on NVVM 20.0.0
//

.version 9.0
.target sm_100
.address_size 64

	// .globl	_Z15tiled_transposePfS_ii
// _ZZ15tiled_transposePfS_iiE4tile has been demoted

.visible .entry _Z15tiled_transposePfS_ii(
	.param .u64 .ptr .align 1 _Z15tiled_transposePfS_ii_param_0,
	.param .u64 .ptr .align 1 _Z15tiled_transposePfS_ii_param_1,
	.param .u32 _Z15tiled_transposePfS_ii_param_2,
	.param .u32 _Z15tiled_transposePfS_ii_param_3
)
{
	.reg .pred 	%p<7>;
	.reg .b32 	%r<25>;
	.reg .b32 	%f<3>;
	.reg .b64 	%rd<9>;
	// demoted variable
	.shared .align 4 .b8 _ZZ15tiled_transposePfS_iiE4tile[4224];
	ld.param.u64 	%rd1, [_Z15tiled_transposePfS_ii_param_0];
	ld.param.u64 	%rd2, [_Z15tiled_transposePfS_ii_param_1];
	ld.param.u32 	%r9, [_Z15tiled_transposePfS_ii_param_2];
	ld.param.u32 	%r11, [_Z15tiled_transposePfS_ii_param_3];
	mov.u32 	%r12, %ctaid.x;
	shl.b32 	%r1, %r12, 5;
	mov.u32 	%r2, %tid.x;
	add.s32 	%r3, %r1, %r2;
	mov.u32 	%r13, %ctaid.y;
	shl.b32 	%r4, %r13, 5;
	mov.u32 	%r5, %tid.y;
	add.s32 	%r14, %r4, %r5;
	setp.ge.s32 	%p1, %r3, %r9;
	setp.ge.s32 	%p2, %r14, %r11;
	or.pred  	%p3, %p1, %p2;
	@%p3 bra 	$L__BB0_2;
	cvta.to.global.u64 	%rd3, %rd1;
	mad.lo.s32 	%r15, %r9, %r14, %r3;
	mul.wide.s32 	%rd4, %r15, 4;
	add.s64 	%rd5, %rd3, %rd4;
	ld.global.f32 	%f1, [%rd5];
	mov.u32 	%r16, _ZZ15tiled_transposePfS_iiE4tile;
	mad.lo.s32 	%r17, %r5, 132, %r16;
	shl.b32 	%r18, %r2, 2;
	add.s32 	%r19, %r17, %r18;
	st.shared.f32 	[%r19], %f1;
$L__BB0_2:
	bar.sync 	0;
	add.s32 	%r7, %r4, %r2;
	add.s32 	%r8, %r1, %r5;
	setp.ge.s32 	%p4, %r7, %r11;
	setp.ge.s32 	%p5, %r8, %r9;
	or.pred  	%p6, %p5, %p4;
	@%p6 bra 	$L__BB0_4;
	mov.u32 	%r20, _ZZ15tiled_transposePfS_iiE4tile;
	mad.lo.s32 	%r21, %r2, 132, %r20;
	shl.b32 	%r22, %r5, 2;
	add.s32 	%r23, %r21, %r22;
	ld.shared.f32 	%f2, [%r23];
	mad.lo.s32 	%r24, %r11, %r8, %r7;
	cvta.to.global.u64 	%rd6, %rd2;
	mul.wide.s32 	%rd7, %r24, 4;
	add.s64 	%rd8, %rd6, %rd7;
	st.global.f32 	[%rd8], %f2;
$L__BB0_4:
	ret;

}


// ===== COMPILED SASS (sm_100) =====

	.target	sm_100

	.elftype	@"ET_EXEC"


//--------------------- .note.nv.tkinfo           --------------------------
	.section	.note.nv.tkinfo,"",@"SHT_NOTE"
	.sectionflags	@"SHF_NOTE_NV_TKINFO"
	.tkinfo
        /*0018*/ 	.word	0x00000002
        /*0030*/ 	.string	""
        /*0030*/ 	.string	"ptxas"
        /*0030*/ 	.string	"Cuda compilation tools, release 13.0, V13.0.88"
        /*0030*/ 	.string	"Build cuda_13.0.r13.0/compiler.36424714_0"
        /*0030*/ 	.string	"-arch sm_100 -m 64 "



//--------------------- .note.nv.cuinfo           --------------------------
	.section	.note.nv.cuinfo,"",@"SHT_NOTE"
	.sectionflags	@"SHF_NOTE_NV_CUINFO"
        /*0018*/ 	.short	0x0002
        /*001a*/ 	.short	0x0064
        /*001c*/ 	.short	0x0082
	.zero		2


//--------------------- .nv.info                  --------------------------
	.section	.nv.info,"",@"SHT_CUDA_INFO"
	.align	4


	//----- nvinfo : EIATTR_REGCOUNT
	.align		4
        /*0000*/ 	.byte	0x04, 0x2f
        /*0002*/ 	.short	(.L_1 - .L_0)
	.align		4
.L_0:
        /*0004*/ 	.word	index@(_Z15tiled_transposePfS_ii)
        /*0008*/ 	.word	0x0000000c


	//----- nvinfo : EIATTR_FRAME_SIZE
	.align		4
.L_1:
        /*000c*/ 	.byte	0x04, 0x11
        /*000e*/ 	.short	(.L_3 - .L_2)
	.align		4
.L_2:
        /*0010*/ 	.word	index@(_Z15tiled_transposePfS_ii)
        /*0014*/ 	.word	0x00000000


	//----- nvinfo : EIATTR_MIN_STACK_SIZE
	.align		4
.L_3:
        /*0018*/ 	.byte	0x04, 0x12
        /*001a*/ 	.short	(.L_5 - .L_4)
	.align		4
.L_4:
        /*001c*/ 	.word	index@(_Z15tiled_transposePfS_ii)
        /*0020*/ 	.word	0x00000000
.L_5:


//--------------------- .nv.compat                --------------------------
	.section	.nv.compat,"",@"SHT_CUDA_COMPAT_INFO"
	.align	4
        /*0000*/ 	.byte	0x02, 0x09, 0x00, 0x00, 0x02, 0x02, 0x01, 0x00, 0x02, 0x05, 0x05, 0x00, 0x03, 0x07, 0x01, 0x01
        /*0010*/ 	.byte	0x02, 0x03, 0x00, 0x00, 0x02, 0x06, 0x01, 0x00, 0x04, 0x0b, 0x08, 0x00, 0x09, 0x00, 0x00, 0x00
        /*0020*/ 	.byte	0x00, 0x00, 0x00, 0x00


//--------------------- .nv.info._Z15tiled_transposePfS_ii --------------------------
	.section	.nv.info._Z15tiled_transposePfS_ii,"",@"SHT_CUDA_INFO"
	.sectionflags	@""
	.align	4


	//----- nvinfo : EIATTR_CUDA_API_VERSION
	.align		4
        /*0000*/ 	.byte	0x04, 0x37
        /*0002*/ 	.short	(.L_7 - .L_6)
.L_6:
        /*0004*/ 	.word	0x00000082


	//----- nvinfo : EIATTR_KPARAM_INFO
	.align		4
.L_7:
        /*0008*/ 	.byte	0x04, 0x17
        /*000a*/ 	.short	(.L_9 - .L_8)
.L_8:
        /*000c*/ 	.word	0x00000000
        /*0010*/ 	.short	0x0003
        /*0012*/ 	.short	0x0014
        /*0014*/ 	.byte	0x00, 0xf0, 0x11, 0x00


	//----- nvinfo : EIATTR_KPARAM_INFO
	.align		4
.L_9:
        /*0018*/ 	.byte	0x04, 0x17
        /*001a*/ 	.short	(.L_11 - .L_10)
.L_10:
        /*001c*/ 	.word	0x00000000
        /*0020*/ 	.short	0x0002
        /*0022*/ 	.short	0x0010
        /*0024*/ 	.byte	0x00, 0xf0, 0x11, 0x00


	//----- nvinfo : EIATTR_KPARAM_INFO
	.align		4
.L_11:
        /*0028*/ 	.byte	0x04, 0x17
        /*002a*/ 	.short	(.L_13 - .L_12)
.L_12:
        /*002c*/ 	.word	0x00000000
        /*0030*/ 	.short	0x0001
        /*0032*/ 	.short	0x0008
        /*0034*/ 	.byte	0x00, 0xf5, 0x21, 0x00


	//----- nvinfo : EIATTR_KPARAM_INFO
	.align		4
.L_13:
        /*0038*/ 	.byte	0x04, 0x17
        /*003a*/ 	.short	(.L_15 - .L_14)
.L_14:
        /*003c*/ 	.word	0x00000000
        /*0040*/ 	.short	0x0000
        /*0042*/ 	.short	0x0000
        /*0044*/ 	.byte	0x00, 0xf5, 0x21, 0x00


	//----- nvinfo : EIATTR_SPARSE_MMA_MASK
	.align		4
.L_15:
        /*0048*/ 	.byte	0x03, 0x50
        /*004a*/ 	.short	0x0000


	//----- nvinfo : EIATTR_MAXREG_COUNT
	.align		4
        /*004c*/ 	.byte	0x03, 0x1b
        /*004e*/ 	.short	0x00ff


	//----- nvinfo : EIATTR_NUM_BARRIERS
	.align		4
        /*0050*/ 	.byte	0x02, 0x4c
        /*0052*/ 	.byte	0x01
	.zero		1


	//----- nvinfo : EIATTR_MERCURY_ISA_VERSION
	.align		4
        /*0054*/ 	.byte	0x03, 0x5f
        /*0056*/ 	.short	0x0101


	//----- nvinfo : EIATTR_VRC_CTA_INIT_COUNT
	.align		4
        /*0058*/ 	.byte	0x02, 0x4a
	.zero		1
	.zero		1


	//----- nvinfo : EIATTR_EXIT_INSTR_OFFSETS
	.align		4
        /*005c*/ 	.byte	0x04, 0x1c
        /*005e*/ 	.short	(.L_17 - .L_16)


	//   ....[0]....
.L_16:
        /*0060*/ 	.word	0x000001a0


	//   ....[1]....
        /*0064*/ 	.word	0x00000250


	//----- nvinfo : EIATTR_CBANK_PARAM_SIZE
	.align		4
.L_17:
        /*0068*/ 	.byte	0x03, 0x19
        /*006a*/ 	.short	0x0018


	//----- nvinfo : EIATTR_PARAM_CBANK
	.align		4
        /*006c*/ 	.byte	0x04, 0x0a
        /*006e*/ 	.short	(.L_19 - .L_18)
	.align		4
.L_18:
        /*0070*/ 	.word	index@(.nv.constant0._Z15tiled_transposePfS_ii)
        /*0074*/ 	.short	0x0380
        /*0076*/ 	.short	0x0018


	//----- nvinfo : EIATTR_SW_WAR
	.align		4
.L_19:
        /*0078*/ 	.byte	0x04, 0x36
        /*007a*/ 	.short	(.L_21 - .L_20)
.L_20:
        /*007c*/ 	.word	0x00000008
.L_21:


//--------------------- .nv.callgraph             --------------------------
	.section	.nv.callgraph,"",@"SHT_CUDA_CALLGRAPH"
	.align	4
	.sectionentsize	8
	.align		4
        /*0000*/ 	.word	0x00000000
	.align		4
        /*0004*/ 	.word	0xffffffff
	.align		4
        /*0008*/ 	.word	0x00000000
	.align		4
        /*000c*/ 	.word	0xfffffffe
	.align		4
        /*0010*/ 	.word	0x00000000
	.align		4
        /*0014*/ 	.word	0xfffffffd
	.align		4
        /*0018*/ 	.word	0x00000000
	.align		4
        /*001c*/ 	.word	0xfffffffc


//--------------------- .text._Z15tiled_transposePfS_ii --------------------------
	.section	.text._Z15tiled_transposePfS_ii,"ax",@progbits
	.align	128
        .global         _Z15tiled_transposePfS_ii
        .type           _Z15tiled_transposePfS_ii,@function
        .size           _Z15tiled_transposePfS_ii,(.L_x_1 - _Z15tiled_transposePfS_ii)
        .other          _Z15tiled_transposePfS_ii,@"STO_CUDA_ENTRY STV_DEFAULT"
_Z15tiled_transposePfS_ii:
.text._Z15tiled_transposePfS_ii:
[----:B------:R-:W-:Y:S01]  /*0000*/  LDC R1, c[0x0][0x37c] ;  /* 0x0000df00ff017b82 */ /* 0x000fe20000000800 */
[----:B------:R-:W0:Y:S01]  /*0010*/  S2R R8, SR_TID.Y ;  /* 0x0000000000087919 */ /* 0x000e220000002200 */
[----:B------:R-:W1:Y:S01]  /*0020*/  LDCU.64 UR6, c[0x0][0x390] ;  /* 0x00007200ff0677ac */ /* 0x000e620008000a00 */
[----:B------:R-:W0:Y:S01]  /*0030*/  S2R R9, SR_CTAID.Y ;  /* 0x0000000000097919 */ /* 0x000e220000002600 */
[----:B------:R-:W2:Y:S01]  /*0040*/  LDCU.64 UR4, c[0x0][0x358] ;  /* 0x00006b00ff0477ac */ /* 0x000ea20008000a00 */
[----:B------:R-:W3:Y:S01]  /*0050*/  S2R R7, SR_CTAID.X ;  /* 0x0000000000077919 */ /* 0x000ee20000002500 */
[----:B------:R-:W3:Y:S01]  /*0060*/  S2R R6, SR_TID.X ;  /* 0x0000000000067919 */ /* 0x000ee20000002100 */
[----:B0-----:R-:W-:-:S05]  /*0070*/  IMAD R5, R9, 0x20, R8 ;  /* 0x0000002009057824 */ /* 0x001fca00078e0208 */
[----:B-1----:R-:W-:Y:S01]  /*0080*/  ISETP.GE.AND P0, PT, R5, UR7, PT ;  /* 0x0000000705007c0c */ /* 0x002fe2000bf06270 */
[----:B---3--:R-:W-:-:S05]  /*0090*/  IMAD R0, R7, 0x20, R6 ;  /* 0x0000002007007824 */ /* 0x008fca00078e0206 */
[----:B------:R-:W-:-:S13]  /*00a0*/  ISETP.GE.OR P0, PT, R0, UR6, P0 ;  /* 0x0000000600007c0c */ /* 0x000fda0008706670 */
[----:B------:R-:W0:Y:S01]  /*00b0*/  @!P0 LDC.64 R2, c[0x0][0x380] ;  /* 0x0000e000ff028b82 */ /* 0x000e220000000a00 */
[----:B------:R-:W-:-:S04]  /*00c0*/  @!P0 IMAD R5, R5, UR6, R0 ;  /* 0x0000000605058c24 */ /* 0x000fc8000f8e0200 */
[----:B0-----:R-:W-:-:S06]  /*00d0*/  @!P0 IMAD.WIDE R2, R5, 0x4, R2 ;  /* 0x0000000405028825 */ /* 0x001fcc00078e0202 */
[----:B--2---:R-:W2:Y:S01]  /*00e0*/  @!P0 LDG.E R2, desc[UR4][R2.64] ;  /* 0x0000000402028981 */ /* 0x004ea2000c1e1900 */
[----:B------:R-:W-:Y:S01]  /*00f0*/  @!P0 MOV R0, 0x400 ;  /* 0x0000040000008802 */ /* 0x000fe20000000f00 */
[----:B------:R-:W-:Y:S01]  /*0100*/  IMAD R7, R7, 0x20, R8 ;  /* 0x0000002007077824 */ /* 0x000fe200078e0208 */
[----:B------:R-:W-:Y:S01]  /*0110*/  LEA R4, R9, R6, 0x5 ;  /* 0x0000000609047211 */ /* 0x000fe200078e28ff */
[----:B------:R-:W0:Y:S03]  /*0120*/  @!P0 S2R R5, SR_CgaCtaId ;  /* 0x0000000000058919 */ /* 0x000e260000008800 */
[----:B------:R-:W-:-:S04]  /*0130*/  ISETP.GE.AND P1, PT, R4, UR7, PT ;  /* 0x0000000704007c0c */ /* 0x000fc8000bf26270 */
[----:B------:R-:W-:Y:S02]  /*0140*/  ISETP.GE.OR P1, PT, R7, UR6, P1 ;  /* 0x0000000607007c0c */ /* 0x000fe40008f26670 */
[----:B0-----:R-:W-:-:S05]  /*0150*/  @!P0 LEA R0, R5, R0, 0x18 ;  /* 0x0000000005008211 */ /* 0x001fca00078ec0ff */
[----:B------:R-:W-:-:S05]  /*0160*/  @!P0 IMAD R0, R8, 0x84, R0 ;  /* 0x0000008408008824 */ /* 0x000fca00078e0200 */
[----:B------:R-:W-:-:S05]  /*0170*/  @!P0 LEA R5, R6, R0, 0x2 ;  /* 0x0000000006058211 */ /* 0x000fca00078e10ff */
[----:B--2---:R0:W-:Y:S01]  /*0180*/  @!P0 STS [R5], R2 ;  /* 0x0000000205008388 */ /* 0x0041e20000000800 */
[----:B------:R-:W-:Y:S06]  /*0190*/  BAR.SYNC.DEFER_BLOCKING 0x0 ;  /* 0x0000000000007b1d */ /* 0x000fec0000010000 */
[----:B------:R-:W-:Y:S05]  /*01a0*/  @P1 EXIT ;  /* 0x000000000000194d */ /* 0x000fea0003800000 */
[----:B------:R-:W1:Y:S01]  /*01b0*/  S2R R3, SR_CgaCtaId ;  /* 0x0000000000037919 */ /* 0x000e620000008800 */
[----:B------:R-:W-:Y:S01]  /*01c0*/  MOV R0, 0x400 ;  /* 0x0000040000007802 */ /* 0x000fe20000000f00 */
[----:B------:R-:W-:-:S03]  /*01d0*/  IMAD R7, R7, UR7, R4 ;  /* 0x0000000707077c24 */ /* 0x000fc6000f8e0204 */
[----:B-1----:R-:W-:-:S05]  /*01e0*/  LEA R3, R3, R0, 0x18 ;  /* 0x0000000003037211 */ /* 0x002fca00078ec0ff */
[----:B------:R-:W-:Y:S02]  /*01f0*/  IMAD R0, R6, 0x84, R3 ;  /* 0x0000008406007824 */ /* 0x000fe400078e0203 */
[----:B0-----:R-:W0:Y:S02]  /*0200*/  LDC.64 R2, c[0x0][0x388] ;  /* 0x0000e200ff027b82 */ /* 0x001e240000000a00 */
[----:B------:R-:W-:-:S05]  /*0210*/  IMAD R0, R8, 0x4, R0 ;  /* 0x0000000408007824 */ /* 0x000fca00078e0200 */
[----:B------:R-:W1:Y:S01]  /*0220*/  LDS R5, [R0] ;  /* 0x0000000000057984 */ /* 0x000e620000000800 */
[----:B0-----:R-:W-:-:S05]  /*0230*/  IMAD.WIDE R2, R7, 0x4, R2 ;  /* 0x0000000407027825 */ /* 0x001fca00078e0202 */
[----:B-1----:R-:W-:Y:S01]  /*0240*/  STG.E desc[UR4][R2.64], R5 ;  /* 0x0000000502007986 */ /* 0x002fe2000c101904 */
[----:B------:R-:W-:Y:S05]  /*0250*/  EXIT ;  /* 0x000000000000794d */ /* 0x000fea0003800000 */
.L_x_0:
[----:B------:R-:W-:-:S00]  /*0260*/  BRA `(.L_x_0) ;  /* 0xfffffffc00fc7947 */ /* 0x000fc0000383ffff */
[----:B------:R-:W-:-:S00]  /*0270*/  NOP ;  /* 0x0000000000007918 */ /* 0x000fc00000000000 */
        /* <DEDUP_REMOVED lines=8> */
.L_x_1:


//--------------------- .nv.shared._Z15tiled_transposePfS_ii --------------------------
	.section	.nv.shared._Z15tiled_transposePfS_ii,"aw",@nobits
	.sectionflags	@""
	.align	4
.nv.shared._Z15tiled_transposePfS_ii:
	.zero		5248


//--------------------- .nv.shared.reserved.0     --------------------------
	.section	.nv.shared.reserved.0,"aw",@nobits
	.weak		__nv_reservedSMEM_offset_0_alias
	.size		__nv_reservedSMEM_offset_0_alias, 0, 64
	.other		__nv_reservedSMEM_offset_0_alias,@"STO_CUDA_RESERVED_SHARED STV_DEFAULT"
__nv_reservedSMEM_offset_0_alias:
	.zero		0
	.zero		64


//--------------------- .nv.constant0._Z15tiled_transposePfS_ii --------------------------
	.section	.nv.constant0._Z15tiled_transposePfS_ii,"a",@progbits
	.sectionflags	@""
	.align	4
.nv.constant0._Z15tiled_transposePfS_ii:
	.zero		920


//--------------------- SYMBOLS --------------------------

	.type		.nv.reservedSmem.offset0,@object
	.size		.nv.reservedSmem.offset0,0x4
	.type		.nv.reservedSmem.cap,@object
	.size		.nv.reservedSmem.cap,0x4
